//
// Generated by NVIDIA NVVM Compiler
//
// Compiler Build ID: CL-36424714
// Cuda compilation tools, release 13.0, V13.0.88
// Based on NVVM 20.0.0
//

.version 9.0
.target sm_100
.address_size 64

	// .globl	_Z11accessArrayPfi

.visible .entry _Z11accessArrayPfi(
	.param .u64 .ptr .align 1 _Z11accessArrayPfi_param_0,
	.param .u32 _Z11accessArrayPfi_param_1
)
{
	.reg .pred 	%p<8>;
	.reg .b32 	%r<29>;
	.reg .b32 	%f<25>;
	.reg .b64 	%rd<13>;

	ld.param.u64 	%rd2, [_Z11accessArrayPfi_param_0];
	ld.param.u32 	%r13, [_Z11accessArrayPfi_param_1];
	cvta.to.global.u64 	%rd1, %rd2;
	mov.u32 	%r1, %ctaid.x;
	mov.u32 	%r14, %ntid.x;
	mov.u32 	%r2, %tid.x;
	mad.lo.s32 	%r27, %r1, %r14, %r2;
	setp.gt.s32 	%p1, %r27, 4194303;
	mov.f32 	%f24, 0f00000000;
	@%p1 bra 	$L__BB0_7;
	add.s32 	%r15, %r27, %r13;
	max.s32 	%r16, %r15, 4194304;
	setp.lt.s32 	%p2, %r15, 4194304;
	selp.u32 	%r17, 1, 0, %p2;
	add.s32 	%r18, %r15, %r17;
	sub.s32 	%r19, %r16, %r18;
	div.u32 	%r20, %r19, %r13;
	add.s32 	%r4, %r20, %r17;
	and.b32  	%r21, %r4, 3;
	setp.eq.s32 	%p3, %r21, 3;
	mov.f32 	%f24, 0f00000000;
	@%p3 bra 	$L__BB0_4;
	add.s32 	%r22, %r4, 1;
	and.b32  	%r23, %r22, 3;
	neg.s32 	%r25, %r23;
	mov.f32 	%f24, 0f00000000;
$L__BB0_3:
	.pragma "nounroll";
	mul.wide.s32 	%rd3, %r27, 4;
	add.s64 	%rd4, %rd1, %rd3;
	ld.global.f32 	%f12, [%rd4];
	add.f32 	%f24, %f24, %f12;
	add.s32 	%r27, %r27, %r13;
	add.s32 	%r25, %r25, 1;
	setp.ne.s32 	%p4, %r25, 0;
	@%p4 bra 	$L__BB0_3;
$L__BB0_4:
	setp.lt.u32 	%p5, %r4, 3;
	@%p5 bra 	$L__BB0_7;
	mul.wide.s32 	%rd7, %r13, 4;
	shl.b32 	%r24, %r13, 2;
$L__BB0_6:
	mul.wide.s32 	%rd5, %r27, 4;
	add.s64 	%rd6, %rd1, %rd5;
	ld.global.f32 	%f13, [%rd6];
	add.f32 	%f14, %f24, %f13;
	add.s64 	%rd8, %rd6, %rd7;
	ld.global.f32 	%f15, [%rd8];
	add.f32 	%f16, %f14, %f15;
	add.s64 	%rd9, %rd8, %rd7;
	ld.global.f32 	%f17, [%rd9];
	add.f32 	%f18, %f16, %f17;
	add.s64 	%rd10, %rd9, %rd7;
	ld.global.f32 	%f19, [%rd10];
	add.f32 	%f24, %f18, %f19;
	add.s32 	%r27, %r24, %r27;
	setp.lt.s32 	%p6, %r27, 4194304;
	@%p6 bra 	$L__BB0_6;
$L__BB0_7:
	bar.sync 	0;
	setp.ne.s32 	%p7, %r2, 0;
	@%p7 bra 	$L__BB0_9;
	mul.wide.u32 	%rd11, %r1, 4;
	add.s64 	%rd12, %rd1, %rd11;
	st.global.f32 	[%rd12], %f24;
$L__BB0_9:
	ret;

}


// ===== COMPILED SASS (sm_100) =====

	.target	sm_100

	.elftype	@"ET_EXEC"


//--------------------- .note.nv.tkinfo           --------------------------
	.section	.note.nv.tkinfo,"",@"SHT_NOTE"
	.sectionflags	@"SHF_NOTE_NV_TKINFO"
	.tkinfo
        /*0018*/ 	.word	0x00000002
        /*0030*/ 	.string	""
        /*0030*/ 	.string	"ptxas"
        /*0030*/ 	.string	"Cuda compilation tools, release 13.0, V13.0.88"
        /*0030*/ 	.string	"Build cuda_13.0.r13.0/compiler.36424714_0"
        /*0030*/ 	.string	"-arch sm_100 -m 64 "



//--------------------- .note.nv.cuinfo           --------------------------
	.section	.note.nv.cuinfo,"",@"SHT_NOTE"
	.sectionflags	@"SHF_NOTE_NV_CUINFO"
        /*0018*/ 	.short	0x0002
        /*001a*/ 	.short	0x0064
        /*001c*/ 	.short	0x0082
	.zero		2


//--------------------- .nv.info                  --------------------------
	.section	.nv.info,"",@"SHT_CUDA_INFO"
	.align	4


	//----- nvinfo : EIATTR_REGCOUNT
	.align		4
        /*0000*/ 	.byte	0x04, 0x2f
        /*0002*/ 	.short	(.L_1 - .L_0)
	.align		4
.L_0:
        /*0004*/ 	.word	index@(_Z11accessArrayPfi)
        /*0008*/ 	.word	0x00000010


	//----- nvinfo : EIATTR_FRAME_SIZE
	.align		4
.L_1:
        /*000c*/ 	.byte	0x04, 0x11
        /*000e*/ 	.short	(.L_3 - .L_2)
	.align		4
.L_2:
        /*0010*/ 	.word	index@(_Z11accessArrayPfi)
        /*0014*/ 	.word	0x00000000


	//----- nvinfo : EIATTR_MIN_STACK_SIZE
	.align		4
.L_3:
        /*0018*/ 	.byte	0x04, 0x12
        /*001a*/ 	.short	(.L_5 - .L_4)
	.align		4
.L_4:
        /*001c*/ 	.word	index@(_Z11accessArrayPfi)
        /*0020*/ 	.word	0x00000000
.L_5:


//--------------------- .nv.compat                --------------------------
	.section	.nv.compat,"",@"SHT_CUDA_COMPAT_INFO"
	.align	4
        /*0000*/ 	.byte	0x02, 0x09, 0x00, 0x00, 0x02, 0x02, 0x01, 0x00, 0x02, 0x05, 0x05, 0x00, 0x03, 0x07, 0x01, 0x01
        /*0010*/ 	.byte	0x02, 0x03, 0x00, 0x00, 0x02, 0x06, 0x01, 0x00, 0x04, 0x0b, 0x08, 0x00, 0x09, 0x00, 0x00, 0x00
        /*0020*/ 	.byte	0x00, 0x00, 0x00, 0x00


//--------------------- .nv.info._Z11accessArrayPfi --------------------------
	.section	.nv.info._Z11accessArrayPfi,"",@"SHT_CUDA_INFO"
	.sectionflags	@""
	.align	4


	//----- nvinfo : EIATTR_CUDA_API_VERSION
	.align		4
        /*0000*/ 	.byte	0x04, 0x37
        /*0002*/ 	.short	(.L_7 - .L_6)
.L_6:
        /*0004*/ 	.word	0x00000082


	//----- nvinfo : EIATTR_KPARAM_INFO
	.align		4
.L_7:
        /*0008*/ 	.byte	0x04, 0x17
        /*000a*/ 	.short	(.L_9 - .L_8)
.L_8:
        /*000c*/ 	.word	0x00000000
        /*0010*/ 	.short	0x0001
        /*0012*/ 	.short	0x0008
        /*0014*/ 	.byte	0x00, 0xf0, 0x11, 0x00


	//----- nvinfo : EIATTR_KPARAM_INFO
	.align		4
.L_9:
        /*0018*/ 	.byte	0x04, 0x17
        /*001a*/ 	.short	(.L_11 - .L_10)
.L_10:
        /*001c*/ 	.word	0x00000000
        /*0020*/ 	.short	0x0000
        /*0022*/ 	.short	0x0000
        /*0024*/ 	.byte	0x00, 0xf5, 0x21, 0x00


	//----- nvinfo : EIATTR_SPARSE_MMA_MASK
	.align		4
.L_11:
        /*0028*/ 	.byte	0x03, 0x50
        /*002a*/ 	.short	0x0000


	//----- nvinfo : EIATTR_MAXREG_COUNT
	.align		4
        /*002c*/ 	.byte	0x03, 0x1b
        /*002e*/ 	.short	0x00ff


	//----- nvinfo : EIATTR_NUM_BARRIERS
	.align		4
        /*0030*/ 	.byte	0x02, 0x4c
        /*0032*/ 	.byte	0x01
	.zero		1


	//----- nvinfo : EIATTR_MERCURY_ISA_VERSION
	.align		4
        /*0034*/ 	.byte	0x03, 0x5f
        /*0036*/ 	.short	0x0101


	//----- nvinfo : EIATTR_VRC_CTA_INIT_COUNT
	.align		4
        /*0038*/ 	.byte	0x02, 0x4a
	.zero		1
	.zero		1


	//----- nvinfo : EIATTR_EXIT_INSTR_OFFSETS
	.align		4
        /*003c*/ 	.byte	0x04, 0x1c
        /*003e*/ 	.short	(.L_13 - .L_12)


	//   ....[0]....
.L_12:
        /*0040*/ 	.word	0x000004a0


	//   ....[1]....
        /*0044*/ 	.word	0x000004e0


	//----- nvinfo : EIATTR_CRS_STACK_SIZE
	.align		4
.L_13:
        /*0048*/ 	.byte	0x04, 0x1e
        /*004a*/ 	.short	(.L_15 - .L_14)
.L_14:
        /*004c*/ 	.word	0x00000000


	//----- nvinfo : EIATTR_CBANK_PARAM_SIZE
	.align		4
.L_15:
        /*0050*/ 	.byte	0x03, 0x19
        /*0052*/ 	.short	0x000c


	//----- nvinfo : EIATTR_PARAM_CBANK
	.align		4
        /*0054*/ 	.byte	0x04, 0x0a
        /*0056*/ 	.short	(.L_17 - .L_16)
	.align		4
.L_16:
        /*0058*/ 	.word	index@(.nv.constant0._Z11accessArrayPfi)
        /*005c*/ 	.short	0x0380
        /*005e*/ 	.short	0x000c


	//----- nvinfo : EIATTR_SW_WAR
	.align		4
.L_17:
        /*0060*/ 	.byte	0x04, 0x36
        /*0062*/ 	.short	(.L_19 - .L_18)
.L_18:
        /*0064*/ 	.word	0x00000008
.L_19:


//--------------------- .nv.callgraph             --------------------------
	.section	.nv.callgraph,"",@"SHT_CUDA_CALLGRAPH"
	.align	4
	.sectionentsize	8
	.align		4
        /*0000*/ 	.word	0x00000000
	.align		4
        /*0004*/ 	.word	0xffffffff
	.align		4
        /*0008*/ 	.word	0x00000000
	.align		4
        /*000c*/ 	.word	0xfffffffe
	.align		4
        /*0010*/ 	.word	0x00000000
	.align		4
        /*0014*/ 	.word	0xfffffffd
	.align		4
        /*0018*/ 	.word	0x00000000
	.align		4
        /*001c*/ 	.word	0xfffffffc


//--------------------- .text._Z11accessArrayPfi  --------------------------
	.section	.text._Z11accessArrayPfi,"ax",@progbits
	.align	128
        .global         _Z11accessArrayPfi
        .type           _Z11accessArrayPfi,@function
        .size           _Z11accessArrayPfi,(.L_x_7 - _Z11accessArrayPfi)
        .other          _Z11accessArrayPfi,@"STO_CUDA_ENTRY STV_DEFAULT"
_Z11accessArrayPfi:
.text._Z11accessArrayPfi:
[----:B------:R-:W-:Y:S01]  /*0000*/  LDC R1, c[0x0][0x37c] ;  /* 0x0000df00ff017b82 */ /* 0x000fe20000000800 */
[----:B------:R-:W0:Y:S01]  /*0010*/  S2R R0, SR_CTAID.X ;  /* 0x0000000000007919 */ /* 0x000e220000002500 */
[----:B------:R-:W0:Y:S01]  /*0020*/  LDCU UR6, c[0x0][0x360] ;  /* 0x00006c00ff0677ac */ /* 0x000e220008000800 */
[----:B------:R-:W-:Y:S01]  /*0030*/  BSSY.RECONVERGENT B0, `(.L_x_0) ;  /* 0x0000044000007945 */ /* 0x000fe20003800200 */
[----:B------:R-:W-:Y:S01]  /*0040*/  HFMA2 R4, -RZ, RZ, 0, 0 ;  /* 0x00000000ff047431 */ /* 0x000fe200000001ff */
[----:B------:R-:W0:Y:S01]  /*0050*/  S2R R3, SR_TID.X ;  /* 0x0000000000037919 */ /* 0x000e220000002100 */
[----:B------:R-:W1:Y:S01]  /*0060*/  LDCU.64 UR4, c[0x0][0x358] ;  /* 0x00006b00ff0477ac */ /* 0x000e620008000a00 */
[----:B0-----:R-:W-:-:S05]  /*0070*/  IMAD R5, R0, UR6, R3 ;  /* 0x0000000600057c24 */ /* 0x001fca000f8e0203 */
[----:B------:R-:W-:-:S13]  /*0080*/  ISETP.GT.AND P0, PT, R5, 0x3fffff, PT ;  /* 0x003fffff0500780c */ /* 0x000fda0003f04270 */
[----:B-1----:R-:W-:Y:S05]  /*0090*/  @P0 BRA `(.L_x_1) ;  /* 0x0000000000f40947 */ /* 0x002fea0003800000 */
[----:B------:R-:W0:Y:S01]  /*00a0*/  LDC R2, c[0x0][0x388] ;  /* 0x0000e200ff027b82 */ /* 0x000e220000000800 */
[----:B------:R-:W-:Y:S01]  /*00b0*/  BSSY.RECONVERGENT B1, `(.L_x_2) ;  /* 0x000002a000017945 */ /* 0x000fe20003800200 */
[----:B0-----:R-:W0:Y:S01]  /*00c0*/  I2F.U32.RP R10, R2 ;  /* 0x00000002000a7306 */ /* 0x001e220000209000 */
[----:B------:R-:W-:Y:S02]  /*00d0*/  IADD3 R4, PT, PT, R5, R2, RZ ;  /* 0x0000000205047210 */ /* 0x000fe40007ffe0ff */
[----:B------:R-:W-:Y:S02]  /*00e0*/  ISETP.NE.U32.AND P2, PT, R2, RZ, PT ;  /* 0x000000ff0200720c */ /* 0x000fe40003f45070 */
[C---:B------:R-:W-:Y:S02]  /*00f0*/  ISETP.GE.AND P0, PT, R4.reuse, 0x400000, PT ;  /* 0x004000000400780c */ /* 0x040fe40003f06270 */
[----:B------:R-:W-:Y:S02]  /*0100*/  VIMNMX R9, PT, PT, R4, 0x400000, !PT ;  /* 0x0040000004097848 */ /* 0x000fe40007fe0100 */
[----:B------:R-:W-:-:S04]  /*0110*/  SEL R8, RZ, 0x1, P0 ;  /* 0x00000001ff087807 */ /* 0x000fc80000000000 */
[----:B------:R-:W-:Y:S01]  /*0120*/  IADD3 R9, PT, PT, R9, -R4, -R8 ;  /* 0x8000000409097210 */ /* 0x000fe20007ffe808 */
[----:B0-----:R-:W0:Y:S02]  /*0130*/  MUFU.RCP R10, R10 ;  /* 0x0000000a000a7308 */ /* 0x001e240000001000 */
[----:B0-----:R-:W-:-:S06]  /*0140*/  IADD3 R6, PT, PT, R10, 0xffffffe, RZ ;  /* 0x0ffffffe0a067810 */ /* 0x001fcc0007ffe0ff */
[----:B------:R0:W1:Y:S02]  /*0150*/  F2I.FTZ.U32.TRUNC.NTZ R7, R6 ;  /* 0x0000000600077305 */ /* 0x000064000021f000 */
[----:B0-----:R-:W-:Y:S02]  /*0160*/  IMAD.MOV.U32 R6, RZ, RZ, RZ ;  /* 0x000000ffff067224 */ /* 0x001fe400078e00ff */
[----:B-1----:R-:W-:-:S04]  /*0170*/  IMAD.MOV R11, RZ, RZ, -R7 ;  /* 0x000000ffff0b7224 */ /* 0x002fc800078e0a07 */
[----:B------:R-:W-:-:S04]  /*0180*/  IMAD R11, R11, R2, RZ ;  /* 0x000000020b0b7224 */ /* 0x000fc800078e02ff */
[----:B------:R-:W-:-:S06]  /*0190*/  IMAD.HI.U32 R10, R7, R11, R6 ;  /* 0x0000000b070a7227 */ /* 0x000fcc00078e0006 */
[----:B------:R-:W-:-:S05]  /*01a0*/  IMAD.HI.U32 R7, R10, R9, RZ ;  /* 0x000000090a077227 */ /* 0x000fca00078e00ff */
[----:B------:R-:W-:-:S05]  /*01b0*/  IADD3 R4, PT, PT, -R7, RZ, RZ ;  /* 0x000000ff07047210 */ /* 0x000fca0007ffe1ff */
[----:B------:R-:W-:-:S05]  /*01c0*/  IMAD R9, R2, R4, R9 ;  /* 0x0000000402097224 */ /* 0x000fca00078e0209 */
[----:B------:R-:W-:-:S13]  /*01d0*/  ISETP.GE.U32.AND P0, PT, R9, R2, PT ;  /* 0x000000020900720c */ /* 0x000fda0003f06070 */
[----:B------:R-:W-:Y:S01]  /*01e0*/  @P0 IMAD.IADD R9, R9, 0x1, -R2 ;  /* 0x0000000109090824 */ /* 0x000fe200078e0a02 */
[----:B------:R-:W-:-:S04]  /*01f0*/  @P0 IADD3 R7, PT, PT, R7, 0x1, RZ ;  /* 0x0000000107070810 */ /* 0x000fc80007ffe0ff */
[----:B------:R-:W-:-:S13]  /*0200*/  ISETP.GE.U32.AND P1, PT, R9, R2, PT ;  /* 0x000000020900720c */ /* 0x000fda0003f26070 */
[----:B------:R-:W-:Y:S01]  /*0210*/  @P1 VIADD R7, R7, 0x1 ;  /* 0x0000000107071836 */ /* 0x000fe20000000000 */
[----:B------:R-:W-:-:S04]  /*0220*/  @!P2 LOP3.LUT R7, RZ, R2, RZ, 0x33, !PT ;  /* 0x00000002ff07a212 */ /* 0x000fc800078e33ff */
[----:B------:R-:W-:-:S04]  /*0230*/  IADD3 R7, PT, PT, R8, R7, RZ ;  /* 0x0000000708077210 */ /* 0x000fc80007ffe0ff */
[C---:B------:R-:W-:Y:S02]  /*0240*/  LOP3.LUT R4, R7.reuse, 0x3, RZ, 0xc0, !PT ;  /* 0x0000000307047812 */ /* 0x040fe400078ec0ff */
[----:B------:R-:W-:Y:S02]  /*0250*/  ISETP.GE.U32.AND P1, PT, R7, 0x3, PT ;  /* 0x000000030700780c */ /* 0x000fe40003f26070 */
[----:B------:R-:W-:Y:S01]  /*0260*/  ISETP.NE.AND P0, PT, R4, 0x3, PT ;  /* 0x000000030400780c */ /* 0x000fe20003f05270 */
[----:B------:R-:W-:-:S12]  /*0270*/  IMAD.MOV.U32 R4, RZ, RZ, RZ ;  /* 0x000000ffff047224 */ /* 0x000fd800078e00ff */
[----:B------:R-:W-:Y:S05]  /*0280*/  @!P0 BRA `(.L_x_3) ;  /* 0x0000000000308947 */ /* 0x000fea0003800000 */
[----:B------:R-:W0:Y:S01]  /*0290*/  LDC.64 R8, c[0x0][0x380] ;  /* 0x0000e000ff087b82 */ /* 0x000e220000000a00 */
[----:B------:R-:W-:-:S04]  /*02a0*/  IADD3 R4, PT, PT, R7, 0x1, RZ ;  /* 0x0000000107047810 */ /* 0x000fc80007ffe0ff */
[----:B------:R-:W-:Y:S01]  /*02b0*/  LOP3.LUT R6, R4, 0x3, RZ, 0xc0, !PT ;  /* 0x0000000304067812 */ /* 0x000fe200078ec0ff */
[----:B------:R-:W-:-:S03]  /*02c0*/  IMAD.MOV.U32 R4, RZ, RZ, RZ ;  /* 0x000000ffff047224 */ /* 0x000fc600078e00ff */
[----:B------:R-:W-:-:S07]  /*02d0*/  IADD3 R10, PT, PT, -R6, RZ, RZ ;  /* 0x000000ff060a7210 */ /* 0x000fce0007ffe1ff */
.L_x_4:
[----:B0-----:R-:W-:-:S06]  /*02e0*/  IMAD.WIDE R6, R5, 0x4, R8 ;  /* 0x0000000405067825 */ /* 0x001fcc00078e0208 */
[----:B------:R-:W2:Y:S01]  /*02f0*/  LDG.E R7, desc[UR4][R6.64] ;  /* 0x0000000406077981 */ /* 0x000ea2000c1e1900 */
[----:B------:R-:W-:Y:S01]  /*0300*/  VIADD R10, R10, 0x1 ;  /* 0x000000010a0a7836 */ /* 0x000fe20000000000 */
[----:B------:R-:W-:-:S04]  /*0310*/  IADD3 R5, PT, PT, R5, R2, RZ ;  /* 0x0000000205057210 */ /* 0x000fc80007ffe0ff */
[----:B------:R-:W-:Y:S01]  /*0320*/  ISETP.NE.AND P0, PT, R10, RZ, PT ;  /* 0x000000ff0a00720c */ /* 0x000fe20003f05270 */
[----:B--2---:R-:W-:-:S12]  /*0330*/  FADD R4, R7, R4 ;  /* 0x0000000407047221 */ /* 0x004fd80000000000 */
[----:B------:R-:W-:Y:S05]  /*0340*/  @P0 BRA `(.L_x_4) ;  /* 0xfffffffc00e40947 */ /* 0x000fea000383ffff */
.L_x_3:
[----:B------:R-:W-:Y:S05]  /*0350*/  BSYNC.RECONVERGENT B1 ;  /* 0x0000000000017941 */ /* 0x000fea0003800200 */
.L_x_2:
[----:B------:R-:W-:Y:S05]  /*0360*/  @!P1 BRA `(.L_x_1) ;  /* 0x0000000000409947 */ /* 0x000fea0003800000 */
.L_x_5:
[----:B------:R-:W0:Y:S02]  /*0370*/  LDC.64 R6, c[0x0][0x380] ;  /* 0x0000e000ff067b82 */ /* 0x000e240000000a00 */
[----:B0-----:R-:W-:-:S04]  /*0380*/  IMAD.WIDE R12, R5, 0x4, R6 ;  /* 0x00000004050c7825 */ /* 0x001fc800078e0206 */
[C---:B------:R-:W-:Y:S02]  /*0390*/  IMAD.WIDE R6, R2.reuse, 0x4, R12 ;  /* 0x0000000402067825 */ /* 0x040fe400078e020c */
[----:B------:R-:W2:Y:S02]  /*03a0*/  LDG.E R13, desc[UR4][R12.64] ;  /* 0x000000040c0d7981 */ /* 0x000ea4000c1e1900 */
[C---:B------:R-:W-:Y:S02]  /*03b0*/  IMAD.WIDE R8, R2.reuse, 0x4, R6 ;  /* 0x0000000402087825 */ /* 0x040fe400078e0206 */
[----:B------:R-:W3:Y:S02]  /*03c0*/  LDG.E R7, desc[UR4][R6.64] ;  /* 0x0000000406077981 */ /* 0x000ee4000c1e1900 */
[C---:B------:R-:W-:Y:S02]  /*03d0*/  IMAD.WIDE R10, R2.reuse, 0x4, R8 ;  /* 0x00000004020a7825 */ /* 0x040fe400078e0208 */
[----:B------:R-:W4:Y:S04]  /*03e0*/  LDG.E R9, desc[UR4][R8.64] ;  /* 0x0000000408097981 */ /* 0x000f28000c1e1900 */
[----:B------:R-:W5:Y:S01]  /*03f0*/  LDG.E R11, desc[UR4][R10.64] ;  /* 0x000000040a0b7981 */ /* 0x000f62000c1e1900 */
[----:B------:R-:W-:-:S05]  /*0400*/  IMAD R5, R2, 0x4, R5 ;  /* 0x0000000402057824 */ /* 0x000fca00078e0205 */
[----:B------:R-:W-:Y:S01]  /*0410*/  ISETP.GE.AND P0, PT, R5, 0x400000, PT ;  /* 0x004000000500780c */ /* 0x000fe20003f06270 */
[----:B--2---:R-:W-:-:S04]  /*0420*/  FADD R4, R13, R4 ;  /* 0x000000040d047221 */ /* 0x004fc80000000000 */
[----:B---3--:R-:W-:-:S04]  /*0430*/  FADD R4, R4, R7 ;  /* 0x0000000704047221 */ /* 0x008fc80000000000 */
[----:B----4-:R-:W-:-:S04]  /*0440*/  FADD R4, R4, R9 ;  /* 0x0000000904047221 */ /* 0x010fc80000000000 */
[----:B-----5:R-:W-:Y:S01]  /*0450*/  FADD R4, R4, R11 ;  /* 0x0000000b04047221 */ /* 0x020fe20000000000 */
[----:B------:R-:W-:Y:S06]  /*0460*/  @!P0 BRA `(.L_x_5) ;  /* 0xfffffffc00c08947 */ /* 0x000fec000383ffff */
.L_x_1:
[----:B------:R-:W-:Y:S05]  /*0470*/  BSYNC.RECONVERGENT B0 ;  /* 0x0000000000007941 */ /* 0x000fea0003800200 */
.L_x_0:
[----:B------:R-:W-:Y:S01]  /*0480*/  BAR.SYNC.DEFER_BLOCKING 0x0 ;  /* 0x0000000000007b1d */ /* 0x000fe20000010000 */
[----:B------:R-:W-:-:S13]  /*0490*/  ISETP.NE.AND P0, PT, R3, RZ, PT ;  /* 0x000000ff0300720c */ /* 0x000fda0003f05270 */
[----:B------:R-:W-:Y:S05]  /*04a0*/  @P0 EXIT ;  /* 0x000000000000094d */ /* 0x000fea0003800000 */
[----:B------:R-:W0:Y:S02]  /*04b0*/  LDC.64 R2, c[0x0][0x380] ;  /* 0x0000e000ff027b82 */ /* 0x000e240000000a00 */
[----:B0-----:R-:W-:-:S05]  /*04c0*/  IMAD.WIDE.U32 R2, R0, 0x4, R2 ;  /* 0x0000000400027825 */ /* 0x001fca00078e0002 */
[----:B------:R-:W-:Y:S01]  /*04d0*/  STG.E desc[UR4][R2.64], R4 ;  /* 0x0000000402007986 */ /* 0x000fe2000c101904 */
[----:B------:R-:W-:Y:S05]  /*04e0*/  EXIT ;  /* 0x000000000000794d */ /* 0x000fea0003800000 */
.L_x_6:
[----:B------:R-:W-:-:S00]  /*04f0*/  BRA `(.L_x_6) ;  /* 0xfffffffc00fc7947 */ /* 0x000fc0000383ffff */
[----:B------:R-:W-:-:S00]  /*0500*/  NOP ;  /* 0x0000000000007918 */ /* 0x000fc00000000000 */
[----:B------:R-:W-:-:S00]  /*0510*/  NOP ;  /* 0x0000000000007918 */ /* 0x000fc00000000000 */
[----:B------:R-:W-:-:S00]  /*0520*/  NOP ;  /* 0x0000000000007918 */ /* 0x000fc00000000000 */
[----:B------:R-:W-:-:S00]  /*0530*/  NOP ;  /* 0x0000000000007918 */ /* 0x000fc00000000000 */
[----:B------:R-:W-:-:S00]  /*0540*/  NOP ;  /* 0x0000000000007918 */ /* 0x000fc00000000000 */
[----:B------:R-:W-:-:S00]  /*0550*/  NOP ;  /* 0x0000000000007918 */ /* 0x000fc00000000000 */
[----:B------:R-:W-:-:S00]  /*0560*/  NOP ;  /* 0x0000000000007918 */ /* 0x000fc00000000000 */
[----:B------:R-:W-:-:S00]  /*0570*/  NOP ;  /* 0x0000000000007918 */ /* 0x000fc00000000000 */
.L_x_7:


//--------------------- .nv.shared.reserved.0     --------------------------
	.section	.nv.shared.reserved.0,"aw",@nobits
	.weak		__nv_reservedSMEM_offset_0_alias
	.size		__nv_reservedSMEM_offset_0_alias, 0, 64
	.other		__nv_reservedSMEM_offset_0_alias,@"STO_CUDA_RESERVED_SHARED STV_DEFAULT"
__nv_reservedSMEM_offset_0_alias:
	.zero		0
	.zero		64


//--------------------- .nv.constant0._Z11accessArrayPfi --------------------------
	.section	.nv.constant0._Z11accessArrayPfi,"a",@progbits
	.sectionflags	@""
	.align	4
.nv.constant0._Z11accessArrayPfi:
	.zero		908


//--------------------- SYMBOLS --------------------------

	.type		.nv.reservedSmem.offset0,@object
	.size		.nv.reservedSmem.offset0,0x4
